//
// Generated by NVIDIA NVVM Compiler
//
// Compiler Build ID: CL-36424714
// Cuda compilation tools, release 13.0, V13.0.88
// Based on NVVM 20.0.0
//

.version 9.0
.target sm_100
.address_size 64

	// .globl	_Z10sum_kerneliPKfPf
.extern .shared .align 16 .b8 sdata[];

.visible .entry _Z10sum_kerneliPKfPf(
	.param .u32 _Z10sum_kerneliPKfPf_param_0,
	.param .u64 .ptr .align 1 _Z10sum_kerneliPKfPf_param_1,
	.param .u64 .ptr .align 1 _Z10sum_kerneliPKfPf_param_2
)
{
	.reg .pred 	%p<20>;
	.reg .b32 	%r<33>;
	.reg .b32 	%f<135>;
	.reg .b64 	%rd<7>;

	ld.param.u32 	%r8, [_Z10sum_kerneliPKfPf_param_0];
	ld.param.u64 	%rd4, [_Z10sum_kerneliPKfPf_param_1];
	ld.param.u64 	%rd3, [_Z10sum_kerneliPKfPf_param_2];
	cvta.to.global.u64 	%rd1, %rd4;
	mov.u32 	%r1, %tid.x;
	shl.b32 	%r2, %r1, 8;
	mov.f32 	%f118, 0f00000000;
	mov.b32 	%r31, 0;
$L__BB0_1:
	add.s32 	%r4, %r31, %r2;
	setp.ge.s32 	%p1, %r4, %r8;
	mul.wide.u32 	%rd5, %r4, 4;
	add.s64 	%rd2, %rd1, %rd5;
	@%p1 bra 	$L__BB0_3;
	ld.global.f32 	%f37, [%rd2];
	add.f32 	%f118, %f118, %f37;
$L__BB0_3:
	add.s32 	%r10, %r4, 1;
	setp.ge.s32 	%p2, %r10, %r8;
	@%p2 bra 	$L__BB0_5;
	ld.global.f32 	%f38, [%rd2+4];
	add.f32 	%f118, %f118, %f38;
$L__BB0_5:
	add.s32 	%r11, %r4, 2;
	setp.ge.s32 	%p3, %r11, %r8;
	@%p3 bra 	$L__BB0_7;
	ld.global.f32 	%f39, [%rd2+8];
	add.f32 	%f118, %f118, %f39;
$L__BB0_7:
	add.s32 	%r12, %r4, 3;
	setp.ge.s32 	%p4, %r12, %r8;
	@%p4 bra 	$L__BB0_9;
	ld.global.f32 	%f40, [%rd2+12];
	add.f32 	%f118, %f118, %f40;
$L__BB0_9:
	add.s32 	%r13, %r4, 4;
	setp.ge.s32 	%p5, %r13, %r8;
	@%p5 bra 	$L__BB0_11;
	ld.global.f32 	%f41, [%rd2+16];
	add.f32 	%f118, %f118, %f41;
$L__BB0_11:
	add.s32 	%r14, %r4, 5;
	setp.ge.s32 	%p6, %r14, %r8;
	@%p6 bra 	$L__BB0_13;
	ld.global.f32 	%f42, [%rd2+20];
	add.f32 	%f118, %f118, %f42;
$L__BB0_13:
	add.s32 	%r15, %r4, 6;
	setp.ge.s32 	%p7, %r15, %r8;
	@%p7 bra 	$L__BB0_15;
	ld.global.f32 	%f43, [%rd2+24];
	add.f32 	%f118, %f118, %f43;
$L__BB0_15:
	add.s32 	%r16, %r4, 7;
	setp.ge.s32 	%p8, %r16, %r8;
	@%p8 bra 	$L__BB0_17;
	ld.global.f32 	%f44, [%rd2+28];
	add.f32 	%f118, %f118, %f44;
$L__BB0_17:
	add.s32 	%r17, %r4, 8;
	setp.ge.s32 	%p9, %r17, %r8;
	@%p9 bra 	$L__BB0_19;
	ld.global.f32 	%f45, [%rd2+32];
	add.f32 	%f118, %f118, %f45;
$L__BB0_19:
	add.s32 	%r18, %r4, 9;
	setp.ge.s32 	%p10, %r18, %r8;
	@%p10 bra 	$L__BB0_21;
	ld.global.f32 	%f46, [%rd2+36];
	add.f32 	%f118, %f118, %f46;
$L__BB0_21:
	add.s32 	%r19, %r4, 10;
	setp.ge.s32 	%p11, %r19, %r8;
	@%p11 bra 	$L__BB0_23;
	ld.global.f32 	%f47, [%rd2+40];
	add.f32 	%f118, %f118, %f47;
$L__BB0_23:
	add.s32 	%r20, %r4, 11;
	setp.ge.s32 	%p12, %r20, %r8;
	@%p12 bra 	$L__BB0_25;
	ld.global.f32 	%f48, [%rd2+44];
	add.f32 	%f118, %f118, %f48;
$L__BB0_25:
	add.s32 	%r21, %r4, 12;
	setp.ge.s32 	%p13, %r21, %r8;
	@%p13 bra 	$L__BB0_27;
	ld.global.f32 	%f49, [%rd2+48];
	add.f32 	%f118, %f118, %f49;
$L__BB0_27:
	add.s32 	%r22, %r4, 13;
	setp.ge.s32 	%p14, %r22, %r8;
	@%p14 bra 	$L__BB0_29;
	ld.global.f32 	%f50, [%rd2+52];
	add.f32 	%f118, %f118, %f50;
$L__BB0_29:
	add.s32 	%r23, %r4, 14;
	setp.ge.s32 	%p15, %r23, %r8;
	@%p15 bra 	$L__BB0_31;
	ld.global.f32 	%f51, [%rd2+56];
	add.f32 	%f118, %f118, %f51;
$L__BB0_31:
	add.s32 	%r24, %r4, 15;
	setp.ge.s32 	%p16, %r24, %r8;
	@%p16 bra 	$L__BB0_33;
	ld.global.f32 	%f52, [%rd2+60];
	add.f32 	%f118, %f118, %f52;
$L__BB0_33:
	add.s32 	%r31, %r31, 16;
	setp.ne.s32 	%p17, %r31, 256;
	@%p17 bra 	$L__BB0_1;
	shl.b32 	%r25, %r1, 2;
	mov.u32 	%r26, sdata;
	add.s32 	%r27, %r26, %r25;
	st.shared.f32 	[%r27], %f118;
	bar.sync 	0;
	setp.ne.s32 	%p18, %r1, 0;
	@%p18 bra 	$L__BB0_38;
	mov.f32 	%f134, 0f00000000;
	mov.b32 	%r32, 64;
$L__BB0_36:
	add.s32 	%r30, %r26, %r32;
	ld.shared.v4.f32 	{%f54, %f55, %f56, %f57}, [%r30+-64];
	add.f32 	%f58, %f134, %f54;
	add.f32 	%f59, %f58, %f55;
	add.f32 	%f60, %f59, %f56;
	add.f32 	%f61, %f60, %f57;
	ld.shared.v4.f32 	{%f62, %f63, %f64, %f65}, [%r30+-48];
	add.f32 	%f66, %f61, %f62;
	add.f32 	%f67, %f66, %f63;
	add.f32 	%f68, %f67, %f64;
	add.f32 	%f69, %f68, %f65;
	ld.shared.v4.f32 	{%f70, %f71, %f72, %f73}, [%r30+-32];
	add.f32 	%f74, %f69, %f70;
	add.f32 	%f75, %f74, %f71;
	add.f32 	%f76, %f75, %f72;
	add.f32 	%f77, %f76, %f73;
	ld.shared.v4.f32 	{%f78, %f79, %f80, %f81}, [%r30+-16];
	add.f32 	%f82, %f77, %f78;
	add.f32 	%f83, %f82, %f79;
	add.f32 	%f84, %f83, %f80;
	add.f32 	%f85, %f84, %f81;
	ld.shared.v4.f32 	{%f86, %f87, %f88, %f89}, [%r30];
	add.f32 	%f90, %f85, %f86;
	add.f32 	%f91, %f90, %f87;
	add.f32 	%f92, %f91, %f88;
	add.f32 	%f93, %f92, %f89;
	ld.shared.v4.f32 	{%f94, %f95, %f96, %f97}, [%r30+16];
	add.f32 	%f98, %f93, %f94;
	add.f32 	%f99, %f98, %f95;
	add.f32 	%f100, %f99, %f96;
	add.f32 	%f101, %f100, %f97;
	ld.shared.v4.f32 	{%f102, %f103, %f104, %f105}, [%r30+32];
	add.f32 	%f106, %f101, %f102;
	add.f32 	%f107, %f106, %f103;
	add.f32 	%f108, %f107, %f104;
	add.f32 	%f109, %f108, %f105;
	ld.shared.v4.f32 	{%f110, %f111, %f112, %f113}, [%r30+48];
	add.f32 	%f114, %f109, %f110;
	add.f32 	%f115, %f114, %f111;
	add.f32 	%f116, %f115, %f112;
	add.f32 	%f134, %f116, %f113;
	add.s32 	%r32, %r32, 128;
	setp.ne.s32 	%p19, %r32, 1088;
	@%p19 bra 	$L__BB0_36;
	cvta.to.global.u64 	%rd6, %rd3;
	st.global.f32 	[%rd6], %f134;
$L__BB0_38:
	ret;

}


// ===== COMPILED SASS (sm_100) =====

	.target	sm_100

	.elftype	@"ET_EXEC"


//--------------------- .note.nv.tkinfo           --------------------------
	.section	.note.nv.tkinfo,"",@"SHT_NOTE"
	.sectionflags	@"SHF_NOTE_NV_TKINFO"
	.tkinfo
        /*0018*/ 	.word	0x00000002
        /*0030*/ 	.string	""
        /*0030*/ 	.string	"ptxas"
        /*0030*/ 	.string	"Cuda compilation tools, release 13.0, V13.0.88"
        /*0030*/ 	.string	"Build cuda_13.0.r13.0/compiler.36424714_0"
        /*0030*/ 	.string	"-arch sm_100 -m 64 "



//--------------------- .note.nv.cuinfo           --------------------------
	.section	.note.nv.cuinfo,"",@"SHT_NOTE"
	.sectionflags	@"SHF_NOTE_NV_CUINFO"
        /*0018*/ 	.short	0x0002
        /*001a*/ 	.short	0x0064
        /*001c*/ 	.short	0x0082
	.zero		2


//--------------------- .nv.info                  --------------------------
	.section	.nv.info,"",@"SHT_CUDA_INFO"
	.align	4


	//----- nvinfo : EIATTR_REGCOUNT
	.align		4
        /*0000*/ 	.byte	0x04, 0x2f
        /*0002*/ 	.short	(.L_1 - .L_0)
	.align		4
.L_0:
        /*0004*/ 	.word	index@(_Z10sum_kerneliPKfPf)
        /*0008*/ 	.word	0x00000018


	//----- nvinfo : EIATTR_FRAME_SIZE
	.align		4
.L_1:
        /*000c*/ 	.byte	0x04, 0x11
        /*000e*/ 	.short	(.L_3 - .L_2)
	.align		4
.L_2:
        /*0010*/ 	.word	index@(_Z10sum_kerneliPKfPf)
        /*0014*/ 	.word	0x00000000


	//----- nvinfo : EIATTR_MIN_STACK_SIZE
	.align		4
.L_3:
        /*0018*/ 	.byte	0x04, 0x12
        /*001a*/ 	.short	(.L_5 - .L_4)
	.align		4
.L_4:
        /*001c*/ 	.word	index@(_Z10sum_kerneliPKfPf)
        /*0020*/ 	.word	0x00000000
.L_5:


//--------------------- .nv.compat                --------------------------
	.section	.nv.compat,"",@"SHT_CUDA_COMPAT_INFO"
	.align	4
        /*0000*/ 	.byte	0x02, 0x09, 0x00, 0x00, 0x02, 0x02, 0x01, 0x00, 0x02, 0x05, 0x05, 0x00, 0x03, 0x07, 0x01, 0x01
        /*0010*/ 	.byte	0x02, 0x03, 0x00, 0x00, 0x02, 0x06, 0x01, 0x00, 0x04, 0x0b, 0x08, 0x00, 0x09, 0x00, 0x00, 0x00
        /*0020*/ 	.byte	0x00, 0x00, 0x00, 0x00


//--------------------- .nv.info._Z10sum_kerneliPKfPf --------------------------
	.section	.nv.info._Z10sum_kerneliPKfPf,"",@"SHT_CUDA_INFO"
	.sectionflags	@""
	.align	4


	//----- nvinfo : EIATTR_CUDA_API_VERSION
	.align		4
        /*0000*/ 	.byte	0x04, 0x37
        /*0002*/ 	.short	(.L_7 - .L_6)
.L_6:
        /*0004*/ 	.word	0x00000082


	//----- nvinfo : EIATTR_KPARAM_INFO
	.align		4
.L_7:
        /*0008*/ 	.byte	0x04, 0x17
        /*000a*/ 	.short	(.L_9 - .L_8)
.L_8:
        /*000c*/ 	.word	0x00000000
        /*0010*/ 	.short	0x0002
        /*0012*/ 	.short	0x0010
        /*0014*/ 	.byte	0x00, 0xf5, 0x21, 0x00


	//----- nvinfo : EIATTR_KPARAM_INFO
	.align		4
.L_9:
        /*0018*/ 	.byte	0x04, 0x17
        /*001a*/ 	.short	(.L_11 - .L_10)
.L_10:
        /*001c*/ 	.word	0x00000000
        /*0020*/ 	.short	0x0001
        /*0022*/ 	.short	0x0008
        /*0024*/ 	.byte	0x00, 0xf5, 0x21, 0x00


	//----- nvinfo : EIATTR_KPARAM_INFO
	.align		4
.L_11:
        /*0028*/ 	.byte	0x04, 0x17
        /*002a*/ 	.short	(.L_13 - .L_12)
.L_12:
        /*002c*/ 	.word	0x00000000
        /*0030*/ 	.short	0x0000
        /*0032*/ 	.short	0x0000
        /*0034*/ 	.byte	0x00, 0xf0, 0x11, 0x00


	//----- nvinfo : EIATTR_SPARSE_MMA_MASK
	.align		4
.L_13:
        /*0038*/ 	.byte	0x03, 0x50
        /*003a*/ 	.short	0x0000


	//----- nvinfo : EIATTR_MAXREG_COUNT
	.align		4
        /*003c*/ 	.byte	0x03, 0x1b
        /*003e*/ 	.short	0x00ff


	//----- nvinfo : EIATTR_NUM_BARRIERS
	.align		4
        /*0040*/ 	.byte	0x02, 0x4c
        /*0042*/ 	.byte	0x01
	.zero		1


	//----- nvinfo : EIATTR_MERCURY_ISA_VERSION
	.align		4
        /*0044*/ 	.byte	0x03, 0x5f
        /*0046*/ 	.short	0x0101


	//----- nvinfo : EIATTR_VRC_CTA_INIT_COUNT
	.align		4
        /*0048*/ 	.byte	0x02, 0x4a
	.zero		1
	.zero		1


	//----- nvinfo : EIATTR_EXIT_INSTR_OFFSETS
	.align		4
        /*004c*/ 	.byte	0x04, 0x1c
        /*004e*/ 	.short	(.L_15 - .L_14)


	//   ....[0]....
.L_14:
        /*0050*/ 	.word	0x00000520


	//   ....[1]....
        /*0054*/ 	.word	0x00001950


	//----- nvinfo : EIATTR_CBANK_PARAM_SIZE
	.align		4
.L_15:
        /*0058*/ 	.byte	0x03, 0x19
        /*005a*/ 	.short	0x0018


	//----- nvinfo : EIATTR_PARAM_CBANK
	.align		4
        /*005c*/ 	.byte	0x04, 0x0a
        /*005e*/ 	.short	(.L_17 - .L_16)
	.align		4
.L_16:
        /*0060*/ 	.word	index@(.nv.constant0._Z10sum_kerneliPKfPf)
        /*0064*/ 	.short	0x0380
        /*0066*/ 	.short	0x0018


	//----- nvinfo : EIATTR_SW_WAR
	.align		4
.L_17:
        /*0068*/ 	.byte	0x04, 0x36
        /*006a*/ 	.short	(.L_19 - .L_18)
.L_18:
        /*006c*/ 	.word	0x00000008
.L_19:


//--------------------- .nv.callgraph             --------------------------
	.section	.nv.callgraph,"",@"SHT_CUDA_CALLGRAPH"
	.align	4
	.sectionentsize	8
	.align		4
        /*0000*/ 	.word	0x00000000
	.align		4
        /*0004*/ 	.word	0xffffffff
	.align		4
        /*0008*/ 	.word	0x00000000
	.align		4
        /*000c*/ 	.word	0xfffffffe
	.align		4
        /*0010*/ 	.word	0x00000000
	.align		4
        /*0014*/ 	.word	0xfffffffd
	.align		4
        /*0018*/ 	.word	0x00000000
	.align		4
        /*001c*/ 	.word	0xfffffffc


//--------------------- .text._Z10sum_kerneliPKfPf --------------------------
	.section	.text._Z10sum_kerneliPKfPf,"ax",@progbits
	.align	128
        .global         _Z10sum_kerneliPKfPf
        .type           _Z10sum_kerneliPKfPf,@function
        .size           _Z10sum_kerneliPKfPf,(.L_x_2 - _Z10sum_kerneliPKfPf)
        .other          _Z10sum_kerneliPKfPf,@"STO_CUDA_ENTRY STV_DEFAULT"
_Z10sum_kerneliPKfPf:
.text._Z10sum_kerneliPKfPf:
[----:B------:R-:W-:Y:S01]  /*0000*/  LDC R1, c[0x0][0x37c] ;  /* 0x0000df00ff017b82 */ /* 0x000fe20000000800 */
[----:B------:R-:W0:Y:S07]  /*0010*/  S2R R6, SR_TID.X ;  /* 0x0000000000067919 */ /* 0x000e2e0000002100 */
[----:B------:R-:W1:Y:S01]  /*0020*/  LDC.64 R2, c[0x0][0x388] ;  /* 0x0000e200ff027b82 */ /* 0x000e620000000a00 */
[----:B------:R-:W-:Y:S01]  /*0030*/  HFMA2 R0, -RZ, RZ, 0, 0 ;  /* 0x00000000ff007431 */ /* 0x000fe200000001ff */
[----:B------:R-:W2:Y:S01]  /*0040*/  LDCU.64 UR6, c[0x0][0x358] ;  /* 0x00006b00ff0677ac */ /* 0x000ea20008000a00 */
[----:B------:R-:W3:Y:S01]  /*0050*/  LDCU UR8, c[0x0][0x380] ;  /* 0x00007000ff0877ac */ /* 0x000ee20008000800 */
[----:B------:R-:W-:-:S05]  /*0060*/  UMOV UR4, URZ ;  /* 0x000000ff00047c82 */ /* 0x000fca0008000000 */
.L_x_0:
[----:B0-----:R-:W-:-:S04]  /*0070*/  LEA R7, R6, UR4, 0x8 ;  /* 0x0000000406077c11 */ /* 0x001fc8000f8e40ff */
[C---:B---3--:R-:W-:Y:S02]  /*0080*/  ISETP.GE.AND P2, PT, R7.reuse, UR8, PT ;  /* 0x0000000807007c0c */ /* 0x048fe4000bf46270 */
[----:B------:R-:W-:-:S04]  /*0090*/  IADD3 R4, PT, PT, R7, 0x1, RZ ;  /* 0x0000000107047810 */ /* 0x000fc80007ffe0ff */
[----:B------:R-:W-:Y:S01]  /*00a0*/  ISETP.GE.AND P1, PT, R4, UR8, PT ;  /* 0x0000000804007c0c */ /* 0x000fe2000bf26270 */
[----:B-1----:R-:W-:-:S06]  /*00b0*/  IMAD.WIDE.U32 R4, R7, 0x4, R2 ;  /* 0x0000000407047825 */ /* 0x002fcc00078e0002 */
[----:B--2---:R-:W2:Y:S06]  /*00c0*/  @!P2 LDG.E R9, desc[UR6][R4.64] ;  /* 0x000000060409a981 */ /* 0x004eac000c1e1900 */
[----:B------:R-:W3:Y:S01]  /*00d0*/  @!P1 LDG.E R11, desc[UR6][R4.64+0x4] ;  /* 0x00000406040b9981 */ /* 0x000ee2000c1e1900 */
[C---:B------:R-:W-:Y:S02]  /*00e0*/  IADD3 R8, PT, PT, R7.reuse, 0x2, RZ ;  /* 0x0000000207087810 */ /* 0x040fe40007ffe0ff */
[----:B------:R-:W-:Y:S02]  /*00f0*/  IADD3 R10, PT, PT, R7, 0x3, RZ ;  /* 0x00000003070a7810 */ /* 0x000fe40007ffe0ff */
[----:B------:R-:W-:-:S02]  /*0100*/  ISETP.GE.AND P0, PT, R8, UR8, PT ;  /* 0x0000000808007c0c */ /* 0x000fc4000bf06270 */
[----:B------:R-:W-:Y:S02]  /*0110*/  ISETP.GE.AND P4, PT, R10, UR8, PT ;  /* 0x000000080a007c0c */ /* 0x000fe4000bf86270 */
[C---:B------:R-:W-:Y:S02]  /*0120*/  IADD3 R8, PT, PT, R7.reuse, 0x4, RZ ;  /* 0x0000000407087810 */ /* 0x040fe40007ffe0ff */
[C---:B------:R-:W-:Y:S02]  /*0130*/  IADD3 R10, PT, PT, R7.reuse, 0x5, RZ ;  /* 0x00000005070a7810 */ /* 0x040fe40007ffe0ff */
[----:B------:R-:W-:Y:S02]  /*0140*/  ISETP.GE.AND P6, PT, R8, UR8, PT ;  /* 0x0000000808007c0c */ /* 0x000fe4000bfc6270 */
[----:B------:R-:W-:Y:S02]  /*0150*/  ISETP.GE.AND P5, PT, R10, UR8, PT ;  /* 0x000000080a007c0c */ /* 0x000fe4000bfa6270 */
[C---:B------:R-:W-:Y:S01]  /*0160*/  IADD3 R8, PT, PT, R7.reuse, 0x6, RZ ;  /* 0x0000000607087810 */ /* 0x040fe20007ffe0ff */
[----:B------:R-:W4:Y:S01]  /*0170*/  @!P0 LDG.E R13, desc[UR6][R4.64+0x8] ;  /* 0x00000806040d8981 */ /* 0x000f22000c1e1900 */
[----:B------:R-:W-:-:S02]  /*0180*/  IADD3 R10, PT, PT, R7, 0x7, RZ ;  /* 0x00000007070a7810 */ /* 0x000fc40007ffe0ff */
[----:B------:R-:W-:Y:S01]  /*0190*/  ISETP.GE.AND P3, PT, R8, UR8, PT ;  /* 0x0000000808007c0c */ /* 0x000fe2000bf66270 */
[----:B------:R-:W5:Y:S01]  /*01a0*/  @!P4 LDG.E R15, desc[UR6][R4.64+0xc] ;  /* 0x00000c06040fc981 */ /* 0x000f62000c1e1900 */
[----:B------:R-:W-:-:S11]  /*01b0*/  IADD3 R8, PT, PT, R7, 0x8, RZ ;  /* 0x0000000807087810 */ /* 0x000fd60007ffe0ff */
[----:B------:R-:W5:Y:S01]  /*01c0*/  @!P3 LDG.E R17, desc[UR6][R4.64+0x18] ;  /* 0x000018060411b981 */ /* 0x000f62000c1e1900 */
[----:B--2---:R-:W-:Y:S01]  /*01d0*/  @!P2 FADD R0, R0, R9 ;  /* 0x000000090000a221 */ /* 0x004fe20000000000 */
[----:B------:R-:W-:Y:S02]  /*01e0*/  ISETP.GE.AND P2, PT, R10, UR8, PT ;  /* 0x000000080a007c0c */ /* 0x000fe4000bf46270 */
[----:B------:R-:W2:Y:S01]  /*01f0*/  @!P6 LDG.E R9, desc[UR6][R4.64+0x10] ;  /* 0x000010060409e981 */ /* 0x000ea2000c1e1900 */
[----:B---3--:R-:W-:Y:S01]  /*0200*/  @!P1 FADD R0, R0, R11 ;  /* 0x0000000b00009221 */ /* 0x008fe20000000000 */
[----:B------:R-:W-:Y:S02]  /*0210*/  ISETP.GE.AND P1, PT, R8, UR8, PT ;  /* 0x0000000808007c0c */ /* 0x000fe4000bf26270 */
[----:B------:R-:W3:Y:S07]  /*0220*/  @!P5 LDG.E R11, desc[UR6][R4.64+0x14] ;  /* 0x00001406040bd981 */ /* 0x000eee000c1e1900 */
[----:B------:R-:W3:Y:S04]  /*0230*/  @!P2 LDG.E R19, desc[UR6][R4.64+0x1c] ;  /* 0x00001c060413a981 */ /* 0x000ee8000c1e1900 */
[----:B------:R-:W3:Y:S01]  /*0240*/  @!P1 LDG.E R21, desc[UR6][R4.64+0x20] ;  /* 0x0000200604159981 */ /* 0x000ee2000c1e1900 */
[C---:B------:R-:W-:Y:S01]  /*0250*/  IADD3 R8, PT, PT, R7.reuse, 0x9, RZ ;  /* 0x0000000907087810 */ /* 0x040fe20007ffe0ff */
[----:B----4-:R-:W-:Y:S01]  /*0260*/  @!P0 FADD R0, R0, R13 ;  /* 0x0000000d00008221 */ /* 0x010fe20000000000 */
[----:B------:R-:W-:-:S02]  /*0270*/  IADD3 R10, PT, PT, R7, 0xa, RZ ;  /* 0x0000000a070a7810 */ /* 0x000fc40007ffe0ff */
[----:B------:R-:W-:Y:S01]  /*0280*/  ISETP.GE.AND P0, PT, R8, UR8, PT ;  /* 0x0000000808007c0c */ /* 0x000fe2000bf06270 */
[----:B-----5:R-:W-:Y:S01]  /*0290*/  @!P4 FADD R0, R0, R15 ;  /* 0x0000000f0000c221 */ /* 0x020fe20000000000 */
[----:B------:R-:W-:Y:S02]  /*02a0*/  ISETP.GE.AND P4, PT, R10, UR8, PT ;  /* 0x000000080a007c0c */ /* 0x000fe4000bf86270 */
[C---:B------:R-:W-:Y:S02]  /*02b0*/  IADD3 R8, PT, PT, R7.reuse, 0xb, RZ ;  /* 0x0000000b07087810 */ /* 0x040fe40007ffe0ff */
[C---:B------:R-:W-:Y:S01]  /*02c0*/  IADD3 R10, PT, PT, R7.reuse, 0xd, RZ ;  /* 0x0000000d070a7810 */ /* 0x040fe20007ffe0ff */
[----:B--2---:R-:W-:Y:S01]  /*02d0*/  @!P6 FADD R0, R0, R9 ;  /* 0x000000090000e221 */ /* 0x004fe20000000000 */
[----:B------:R-:W-:Y:S02]  /*02e0*/  IADD3 R9, PT, PT, R7, 0xc, RZ ;  /* 0x0000000c07097810 */ /* 0x000fe40007ffe0ff */
[----:B------:R-:W-:Y:S01]  /*02f0*/  ISETP.GE.AND P6, PT, R8, UR8, PT ;  /* 0x0000000808007c0c */ /* 0x000fe2000bfc6270 */
[----:B---3--:R-:W-:Y:S01]  /*0300*/  @!P5 FADD R0, R0, R11 ;  /* 0x0000000b0000d221 */ /* 0x008fe20000000000 */
[----:B------:R-:W-:-:S03]  /*0310*/  ISETP.GE.AND P5, PT, R9, UR8, PT ;  /* 0x0000000809007c0c */ /* 0x000fc6000bfa6270 */
[----:B------:R-:W2:Y:S01]  /*0320*/  @!P4 LDG.E R11, desc[UR6][R4.64+0x28] ;  /* 0x00002806040bc981 */ /* 0x000ea2000c1e1900 */
[C---:B------:R-:W-:Y:S01]  /*0330*/  IADD3 R8, PT, PT, R7.reuse, 0xe, RZ ;  /* 0x0000000e07087810 */ /* 0x040fe20007ffe0ff */
[----:B------:R-:W-:Y:S02]  /*0340*/  @!P3 FADD R0, R0, R17 ;  /* 0x000000110000b221 */ /* 0x000fe40000000000 */
[----:B------:R-:W3:Y:S01]  /*0350*/  @!P0 LDG.E R9, desc[UR6][R4.64+0x24] ;  /* 0x0000240604098981 */ /* 0x000ee2000c1e1900 */
[----:B------:R-:W-:Y:S01]  /*0360*/  ISETP.GE.AND P3, PT, R10, UR8, PT ;  /* 0x000000080a007c0c */ /* 0x000fe2000bf66270 */
[----:B------:R-:W-:Y:S01]  /*0370*/  @!P2 FADD R0, R0, R19 ;  /* 0x000000130000a221 */ /* 0x000fe20000000000 */
[----:B------:R-:W-:Y:S02]  /*0380*/  ISETP.GE.AND P2, PT, R8, UR8, PT ;  /* 0x0000000808007c0c */ /* 0x000fe4000bf46270 */
[----:B------:R-:W-:Y:S02]  /*0390*/  IADD3 R8, PT, PT, R7, 0xf, RZ ;  /* 0x0000000f07087810 */ /* 0x000fe40007ffe0ff */
[----:B------:R-:W4:Y:S01]  /*03a0*/  @!P6 LDG.E R7, desc[UR6][R4.64+0x2c] ;  /* 0x00002c060407e981 */ /* 0x000f22000c1e1900 */
[----:B------:R-:W-:Y:S01]  /*03b0*/  @!P1 FADD R0, R0, R21 ;  /* 0x0000001500009221 */ /* 0x000fe20000000000 */
[----:B------:R-:W-:-:S02]  /*03c0*/  ISETP.GE.AND P1, PT, R8, UR8, PT ;  /* 0x0000000808007c0c */ /* 0x000fc4000bf26270 */
[----:B------:R-:W5:Y:S04]  /*03d0*/  @!P5 LDG.E R13, desc[UR6][R4.64+0x30] ;  /* 0x00003006040dd981 */ /* 0x000f68000c1e1900 */
[----:B------:R-:W5:Y:S04]  /*03e0*/  @!P3 LDG.E R15, desc[UR6][R4.64+0x34] ;  /* 0x00003406040fb981 */ /* 0x000f68000c1e1900 */
[----:B------:R-:W5:Y:S04]  /*03f0*/  @!P2 LDG.E R17, desc[UR6][R4.64+0x38] ;  /* 0x000038060411a981 */ /* 0x000f68000c1e1900 */
[----:B------:R-:W5:Y:S01]  /*0400*/  @!P1 LDG.E R19, desc[UR6][R4.64+0x3c] ;  /* 0x00003c0604139981 */ /* 0x000f62000c1e1900 */
[----:B------:R-:W-:-:S04]  /*0410*/  UIADD3 UR4, UPT, UPT, UR4, 0x10, URZ ;  /* 0x0000001004047890 */ /* 0x000fc8000fffe0ff */
[----:B------:R-:W-:Y:S01]  /*0420*/  UISETP.NE.AND UP0, UPT, UR4, 0x100, UPT ;  /* 0x000001000400788c */ /* 0x000fe2000bf05270 */
[----:B---3--:R-:W-:-:S04]  /*0430*/  @!P0 FADD R0, R0, R9 ;  /* 0x0000000900008221 */ /* 0x008fc80000000000 */
[----:B--2---:R-:W-:-:S04]  /*0440*/  @!P4 FADD R0, R0, R11 ;  /* 0x0000000b0000c221 */ /* 0x004fc80000000000 */
[----:B----4-:R-:W-:-:S04]  /*0450*/  @!P6 FADD R0, R0, R7 ;  /* 0x000000070000e221 */ /* 0x010fc80000000000 */
[----:B-----5:R-:W-:-:S04]  /*0460*/  @!P5 FADD R0, R0, R13 ;  /* 0x0000000d0000d221 */ /* 0x020fc80000000000 */
[----:B------:R-:W-:-:S04]  /*0470*/  @!P3 FADD R0, R0, R15 ;  /* 0x0000000f0000b221 */ /* 0x000fc80000000000 */
[----:B------:R-:W-:-:S04]  /*0480*/  @!P2 FADD R0, R0, R17 ;  /* 0x000000110000a221 */ /* 0x000fc80000000000 */
[----:B------:R-:W-:Y:S01]  /*0490*/  @!P1 FADD R0, R0, R19 ;  /* 0x0000001300009221 */ /* 0x000fe20000000000 */
[----:B------:R-:W-:Y:S06]  /*04a0*/  BRA.U UP0, `(.L_x_0) ;  /* 0xfffffff900f07547 */ /* 0x000fec000b83ffff */
[----:B------:R-:W0:Y:S01]  /*04b0*/  S2UR UR5, SR_CgaCtaId ;  /* 0x00000000000579c3 */ /* 0x000e220000008800 */
[----:B------:R-:W-:Y:S01]  /*04c0*/  UMOV UR4, 0x400 ;  /* 0x0000040000047882 */ /* 0x000fe20000000000 */
[----:B------:R-:W-:Y:S01]  /*04d0*/  ISETP.NE.AND P0, PT, R6, RZ, PT ;  /* 0x000000ff0600720c */ /* 0x000fe20003f05270 */
[----:B0-----:R-:W-:-:S06]  /*04e0*/  ULEA UR4, UR5, UR4, 0x18 ;  /* 0x0000000405047291 */ /* 0x001fcc000f8ec0ff */
[----:B------:R-:W-:-:S05]  /*04f0*/  LEA R3, R6, UR4, 0x2 ;  /* 0x0000000406037c11 */ /* 0x000fca000f8e10ff */
[----:B------:R0:W-:Y:S01]  /*0500*/  STS [R3], R0 ;  /* 0x0000000003007388 */ /* 0x0001e20000000800 */
[----:B------:R-:W-:Y:S06]  /*0510*/  BAR.SYNC.DEFER_BLOCKING 0x0 ;  /* 0x0000000000007b1d */ /* 0x000fec0000010000 */
[----:B------:R-:W-:Y:S05]  /*0520*/  @P0 EXIT ;  /* 0x000000000000094d */ /* 0x000fea0003800000 */
[----:B------:R-:W1:Y:S01]  /*0530*/  LDS.128 R8, [UR4] ;  /* 0x00000004ff087984 */ /* 0x000e620008000c00 */
[----:B0-----:R-:W0:Y:S03]  /*0540*/  LDC.64 R2, c[0x0][0x390] ;  /* 0x0000e400ff027b82 */ /* 0x001e260000000a00 */
[----:B------:R-:W2:Y:S04]  /*0550*/  LDS.128 R4, [UR4+0x10] ;  /* 0x00001004ff047984 */ /* 0x000ea80008000c00 */
[----:B------:R-:W3:Y:S04]  /*0560*/  LDS.128 R16, [UR4+0x20] ;  /* 0x00002004ff107984 */ /* 0x000ee80008000c00 */
[----:B------:R-:W4:Y:S01]  /*0570*/  LDS.128 R12, [UR4+0x30] ;  /* 0x00003004ff0c7984 */ /* 0x000f220008000c00 */
[----:B-1----:R-:W-:-:S04]  /*0580*/  FADD R8, RZ, R8 ;  /* 0x00000008ff087221 */ /* 0x002fc80000000000 */
[----:B------:R-:W-:-:S04]  /*0590*/  FADD R9, R9, R8 ;  /* 0x0000000809097221 */ /* 0x000fc80000000000 */
[----:B------:R-:W-:-:S04]  /*05a0*/  FADD R10, R10, R9 ;  /* 0x000000090a0a7221 */ /* 0x000fc80000000000 */
[----:B------:R-:W-:-:S04]  /*05b0*/  FADD R11, R11, R10 ;  /* 0x0000000a0b0b7221 */ /* 0x000fc80000000000 */
[----:B--2---:R-:W-:Y:S02]  /*05c0*/  FADD R4, R11, R4 ;  /* 0x000000040b047221 */ /* 0x004fe40000000000 */
[----:B------:R-:W1:Y:S02]  /*05d0*/  LDS.128 R8, [UR4+0x40] ;  /* 0x00004004ff087984 */ /* 0x000e640008000c00 */
[----:B------:R-:W-:-:S04]  /*05e0*/  FADD R5, R5, R4 ;  /* 0x0000000405057221 */ /* 0x000fc80000000000 */
[----:B------:R-:W-:-:S04]  /*05f0*/  FADD R6, R6, R5 ;  /* 0x0000000506067221 */ /* 0x000fc80000000000 */
[----:B------:R-:W-:-:S04]  /*0600*/  FADD R7, R7, R6 ;  /* 0x0000000607077221 */ /* 0x000fc80000000000 */
[----:B---3--:R-:W-:Y:S02]  /*0610*/  FADD R16, R7, R16 ;  /* 0x0000001007107221 */ /* 0x008fe40000000000 */
[----:B------:R-:W2:Y:S02]  /*0620*/  LDS.128 R4, [UR4+0x50] ;  /* 0x00005004ff047984 */ /* 0x000ea40008000c00 */
[----:B------:R-:W-:-:S04]  /*0630*/  FADD R17, R17, R16 ;  /* 0x0000001011117221 */ /* 0x000fc80000000000 */
[----:B------:R-:W-:-:S04]  /*0640*/  FADD R18, R18, R17 ;  /* 0x0000001112127221 */ /* 0x000fc80000000000 */
[----:B------:R-:W-:-:S04]  /*0650*/  FADD R19, R19, R18 ;  /* 0x0000001213137221 */ /* 0x000fc80000000000 */
[----:B----4-:R-:W-:Y:S02]  /*0660*/  FADD R12, R19, R12 ;  /* 0x0000000c130c7221 */ /* 0x010fe40000000000 */
[----:B------:R-:W3:Y:S02]  /*0670*/  LDS.128 R16, [UR4+0x60] ;  /* 0x00006004ff107984 */ /* 0x000ee40008000c00 */
[----:B------:R-:W-:-:S04]  /*0680*/  FADD R13, R13, R12 ;  /* 0x0000000c0d0d7221 */ /* 0x000fc80000000000 */
[----:B------:R-:W-:-:S04]  /*0690*/  FADD R14, R14, R13 ;  /* 0x0000000d0e0e7221 */ /* 0x000fc80000000000 */
[----:B------:R-:W-:-:S04]  /*06a0*/  FADD R15, R15, R14 ;  /* 0x0000000e0f0f7221 */ /* 0x000fc80000000000 */
[----:B-1----:R-:W-:Y:S02]  /*06b0*/  FADD R8, R15, R8 ;  /* 0x000000080f087221 */ /* 0x002fe40000000000 */
[----:B------:R-:W1:Y:S02]  /*06c0*/  LDS.128 R12, [UR4+0x70] ;  /* 0x00007004ff0c7984 */ /* 0x000e640008000c00 */
[----:B------:R-:W-:-:S04]  /*06d0*/  FADD R9, R9, R8 ;  /* 0x0000000809097221 */ /* 0x000fc80000000000 */
[----:B------:R-:W-:-:S04]  /*06e0*/  FADD R10, R10, R9 ;  /* 0x000000090a0a7221 */ /* 0x000fc80000000000 */
[----:B------:R-:W-:-:S04]  /*06f0*/  FADD R11, R11, R10 ;  /* 0x0000000a0b0b7221 */ /* 0x000fc80000000000 */
[----:B--2---:R-:W-:Y:S02]  /*0700*/  FADD R4, R11, R4 ;  /* 0x000000040b047221 */ /* 0x004fe40000000000 */
[----:B------:R-:W2:Y:S02]  /*0710*/  LDS.128 R8, [UR4+0x80] ;  /* 0x00008004ff087984 */ /* 0x000ea40008000c00 */
[----:B------:R-:W-:-:S04]  /*0720*/  FADD R5, R5, R4 ;  /* 0x0000000405057221 */ /* 0x000fc80000000000 */
[----:B------:R-:W-:-:S04]  /*0730*/  FADD R6, R6, R5 ;  /* 0x0000000506067221 */ /* 0x000fc80000000000 */
[----:B------:R-:W-:-:S04]  /*0740*/  FADD R7, R7, R6 ;  /* 0x0000000607077221 */ /* 0x000fc80000000000 */
[----:B---3--:R-:W-:Y:S02]  /*0750*/  FADD R16, R7, R16 ;  /* 0x0000001007107221 */ /* 0x008fe40000000000 */
        /* <DEDUP_REMOVED lines=274> */
[----:B-1----:R-:W-:-:S04]  /*1880*/  FADD R4, R11, R4 ;  /* 0x000000040b047221 */ /* 0x002fc80000000000 */
[----:B------:R-:W-:-:S04]  /*1890*/  FADD R5, R5, R4 ;  /* 0x0000000405057221 */ /* 0x000fc80000000000 */
[----:B------:R-:W-:-:S04]  /*18a0*/  FADD R6, R6, R5 ;  /* 0x0000000506067221 */ /* 0x000fc80000000000 */
[----:B------:R-:W-:-:S04]  /*18b0*/  FADD R7, R7, R6 ;  /* 0x0000000607077221 */ /* 0x000fc80000000000 */
[----:B--2---:R-:W-:-:S04]  /*18c0*/  FADD R16, R7, R16 ;  /* 0x0000001007107221 */ /* 0x004fc80000000000 */
[----:B------:R-:W-:-:S04]  /*18d0*/  FADD R17, R17, R16 ;  /* 0x0000001011117221 */ /* 0x000fc80000000000 */
[----:B------:R-:W-:-:S04]  /*18e0*/  FADD R18, R18, R17 ;  /* 0x0000001112127221 */ /* 0x000fc80000000000 */
[----:B------:R-:W-:-:S04]  /*18f0*/  FADD R19, R19, R18 ;  /* 0x0000001213137221 */ /* 0x000fc80000000000 */
[----:B---3--:R-:W-:-:S04]  /*1900*/  FADD R12, R19, R12 ;  /* 0x0000000c130c7221 */ /* 0x008fc80000000000 */
[----:B------:R-:W-:-:S04]  /*1910*/  FADD R13, R13, R12 ;  /* 0x0000000c0d0d7221 */ /* 0x000fc80000000000 */
[----:B------:R-:W-:-:S04]  /*1920*/  FADD R14, R14, R13 ;  /* 0x0000000d0e0e7221 */ /* 0x000fc80000000000 */
[----:B------:R-:W-:-:S05]  /*1930*/  FADD R15, R15, R14 ;  /* 0x0000000e0f0f7221 */ /* 0x000fca0000000000 */
[----:B0-----:R-:W-:Y:S01]  /*1940*/  STG.E desc[UR6][R2.64], R15 ;  /* 0x0000000f02007986 */ /* 0x001fe2000c101906 */
[----:B------:R-:W-:Y:S05]  /*1950*/  EXIT ;  /* 0x000000000000794d */ /* 0x000fea0003800000 */
.L_x_1:
[----:B------:R-:W-:-:S00]  /*1960*/  BRA `(.L_x_1) ;  /* 0xfffffffc00fc7947 */ /* 0x000fc0000383ffff */
[----:B------:R-:W-:-:S00]  /*1970*/  NOP ;  /* 0x0000000000007918 */ /* 0x000fc00000000000 */
        /* <DEDUP_REMOVED lines=8> */
.L_x_2:


//--------------------- .nv.shared._Z10sum_kerneliPKfPf --------------------------
	.section	.nv.shared._Z10sum_kerneliPKfPf,"aw",@nobits
	.sectionflags	@""
	.align	16
	.zero		1024


//--------------------- .nv.shared.reserved.0     --------------------------
	.section	.nv.shared.reserved.0,"aw",@nobits
	.weak		__nv_reservedSMEM_offset_0_alias
	.size		__nv_reservedSMEM_offset_0_alias, 0, 64
	.other		__nv_reservedSMEM_offset_0_alias,@"STO_CUDA_RESERVED_SHARED STV_DEFAULT"
__nv_reservedSMEM_offset_0_alias:
	.zero		0
	.zero		64


//--------------------- .nv.constant0._Z10sum_kerneliPKfPf --------------------------
	.section	.nv.constant0._Z10sum_kerneliPKfPf,"a",@progbits
	.sectionflags	@""
	.align	4
.nv.constant0._Z10sum_kerneliPKfPf:
	.zero		920


//--------------------- SYMBOLS --------------------------

	.type		.nv.reservedSmem.offset0,@object
	.size		.nv.reservedSmem.offset0,0x4
	.type		.nv.reservedSmem.cap,@object
	.size		.nv.reservedSmem.cap,0x4
